//
// Generated by NVIDIA NVVM Compiler
//
// Compiler Build ID: CL-36424714
// Cuda compilation tools, release 13.0, V13.0.88
// Based on NVVM 20.0.0
//

.version 9.0
.target sm_100
.address_size 64

	// .globl	_Z9gotohAUX2iiiPKcS0_iiPKiPiS3_S3_S3_S3_S3_

.visible .entry _Z9gotohAUX2iiiPKcS0_iiPKiPiS3_S3_S3_S3_S3_(
	.param .u32 _Z9gotohAUX2iiiPKcS0_iiPKiPiS3_S3_S3_S3_S3__param_0,
	.param .u32 _Z9gotohAUX2iiiPKcS0_iiPKiPiS3_S3_S3_S3_S3__param_1,
	.param .u32 _Z9gotohAUX2iiiPKcS0_iiPKiPiS3_S3_S3_S3_S3__param_2,
	.param .u64 .ptr .align 1 _Z9gotohAUX2iiiPKcS0_iiPKiPiS3_S3_S3_S3_S3__param_3,
	.param .u64 .ptr .align 1 _Z9gotohAUX2iiiPKcS0_iiPKiPiS3_S3_S3_S3_S3__param_4,
	.param .u32 _Z9gotohAUX2iiiPKcS0_iiPKiPiS3_S3_S3_S3_S3__param_5,
	.param .u32 _Z9gotohAUX2iiiPKcS0_iiPKiPiS3_S3_S3_S3_S3__param_6,
	.param .u64 .ptr .align 1 _Z9gotohAUX2iiiPKcS0_iiPKiPiS3_S3_S3_S3_S3__param_7,
	.param .u64 .ptr .align 1 _Z9gotohAUX2iiiPKcS0_iiPKiPiS3_S3_S3_S3_S3__param_8,
	.param .u64 .ptr .align 1 _Z9gotohAUX2iiiPKcS0_iiPKiPiS3_S3_S3_S3_S3__param_9,
	.param .u64 .ptr .align 1 _Z9gotohAUX2iiiPKcS0_iiPKiPiS3_S3_S3_S3_S3__param_10,
	.param .u64 .ptr .align 1 _Z9gotohAUX2iiiPKcS0_iiPKiPiS3_S3_S3_S3_S3__param_11,
	.param .u64 .ptr .align 1 _Z9gotohAUX2iiiPKcS0_iiPKiPiS3_S3_S3_S3_S3__param_12,
	.param .u64 .ptr .align 1 _Z9gotohAUX2iiiPKcS0_iiPKiPiS3_S3_S3_S3_S3__param_13
)
{
	.reg .pred 	%p<11>;
	.reg .b16 	%rs<2>;
	.reg .b32 	%r<46>;
	.reg .b64 	%rd<50>;

	ld.param.u32 	%r10, [_Z9gotohAUX2iiiPKcS0_iiPKiPiS3_S3_S3_S3_S3__param_0];
	ld.param.u32 	%r11, [_Z9gotohAUX2iiiPKcS0_iiPKiPiS3_S3_S3_S3_S3__param_1];
	ld.param.u32 	%r7, [_Z9gotohAUX2iiiPKcS0_iiPKiPiS3_S3_S3_S3_S3__param_2];
	ld.param.u32 	%r8, [_Z9gotohAUX2iiiPKcS0_iiPKiPiS3_S3_S3_S3_S3__param_5];
	ld.param.u32 	%r9, [_Z9gotohAUX2iiiPKcS0_iiPKiPiS3_S3_S3_S3_S3__param_6];
	ld.param.u64 	%rd5, [_Z9gotohAUX2iiiPKcS0_iiPKiPiS3_S3_S3_S3_S3__param_7];
	ld.param.u64 	%rd10, [_Z9gotohAUX2iiiPKcS0_iiPKiPiS3_S3_S3_S3_S3__param_8];
	ld.param.u64 	%rd6, [_Z9gotohAUX2iiiPKcS0_iiPKiPiS3_S3_S3_S3_S3__param_9];
	ld.param.u64 	%rd7, [_Z9gotohAUX2iiiPKcS0_iiPKiPiS3_S3_S3_S3_S3__param_10];
	ld.param.u64 	%rd11, [_Z9gotohAUX2iiiPKcS0_iiPKiPiS3_S3_S3_S3_S3__param_11];
	ld.param.u64 	%rd8, [_Z9gotohAUX2iiiPKcS0_iiPKiPiS3_S3_S3_S3_S3__param_12];
	ld.param.u64 	%rd9, [_Z9gotohAUX2iiiPKcS0_iiPKiPiS3_S3_S3_S3_S3__param_13];
	cvta.to.global.u64 	%rd1, %rd11;
	cvta.to.global.u64 	%rd2, %rd10;
	mov.u32 	%r12, %ctaid.x;
	mov.u32 	%r13, %ntid.x;
	mov.u32 	%r14, %tid.x;
	mad.lo.s32 	%r15, %r12, %r13, %r14;
	sub.s32 	%r16, %r10, %r7;
	max.s32 	%r17, %r16, 1;
	add.s32 	%r1, %r15, %r17;
	sub.s32 	%r2, %r10, %r1;
	setp.gt.s32 	%p1, %r1, %r11;
	setp.lt.s32 	%p2, %r2, 1;
	setp.gt.s32 	%p3, %r2, %r7;
	or.pred  	%p4, %p2, %p3;
	or.pred  	%p6, %p1, %p4;
	@%p6 bra 	$L__BB0_6;
	ld.param.u64 	%rd49, [_Z9gotohAUX2iiiPKcS0_iiPKiPiS3_S3_S3_S3_S3__param_4];
	ld.param.u64 	%rd48, [_Z9gotohAUX2iiiPKcS0_iiPKiPiS3_S3_S3_S3_S3__param_3];
	cvta.to.global.u64 	%rd12, %rd7;
	cvta.to.global.u64 	%rd13, %rd6;
	cvta.to.global.u64 	%rd14, %rd8;
	cvta.to.global.u64 	%rd15, %rd9;
	cvta.to.global.u64 	%rd16, %rd48;
	cvta.to.global.u64 	%rd17, %rd49;
	cvta.to.global.u64 	%rd18, %rd5;
	mad.lo.s32 	%r18, %r1, %r7, %r1;
	add.s32 	%r3, %r18, %r2;
	not.b32 	%r19, %r7;
	add.s32 	%r20, %r3, %r19;
	add.s32 	%r21, %r2, -1;
	cvt.s64.s32 	%rd19, %r1;
	add.s64 	%rd20, %rd16, %rd19;
	ld.global.s8 	%rs1, [%rd20+-1];
	mul.wide.s16 	%r22, %rs1, 128;
	cvt.u64.u32 	%rd21, %r21;
	add.s64 	%rd22, %rd17, %rd21;
	ld.global.s8 	%r23, [%rd22];
	add.s32 	%r24, %r22, %r23;
	mul.wide.s32 	%rd23, %r24, 4;
	add.s64 	%rd24, %rd18, %rd23;
	ld.global.u32 	%r25, [%rd24];
	mul.wide.s32 	%rd25, %r20, 4;
	add.s64 	%rd26, %rd2, %rd25;
	ld.global.u32 	%r26, [%rd26];
	add.s32 	%r27, %r9, %r8;
	sub.s32 	%r28, %r26, %r27;
	add.s64 	%rd27, %rd13, %rd25;
	ld.global.u32 	%r29, [%rd27];
	sub.s32 	%r30, %r29, %r9;
	setp.lt.s32 	%p7, %r28, %r30;
	selp.u32 	%r31, 1, 0, %p7;
	max.s32 	%r32, %r28, %r30;
	mul.wide.s32 	%rd28, %r3, 4;
	add.s64 	%rd29, %rd13, %rd28;
	st.global.u32 	[%rd29], %r32;
	add.s64 	%rd30, %rd14, %rd28;
	st.global.u32 	[%rd30], %r31;
	cvt.s64.s32 	%rd31, %r18;
	cvt.u64.u32 	%rd32, %r2;
	add.s64 	%rd33, %rd32, %rd31;
	shl.b64 	%rd34, %rd33, 2;
	add.s64 	%rd35, %rd2, %rd34;
	ld.global.u32 	%r33, [%rd35+-4];
	sub.s32 	%r34, %r33, %r27;
	add.s64 	%rd36, %rd12, %rd34;
	ld.global.u32 	%r35, [%rd36+-4];
	sub.s32 	%r36, %r35, %r9;
	setp.lt.s32 	%p8, %r34, %r36;
	selp.u32 	%r37, 1, 0, %p8;
	max.s32 	%r38, %r34, %r36;
	add.s64 	%rd37, %rd12, %rd28;
	st.global.u32 	[%rd37], %r38;
	add.s64 	%rd38, %rd15, %rd28;
	st.global.u32 	[%rd38], %r37;
	ld.global.u32 	%r39, [%rd26+-4];
	add.s32 	%r40, %r39, %r25;
	ld.global.u32 	%r5, [%rd29];
	ld.global.u32 	%r41, [%rd37];
	max.s32 	%r42, %r5, %r41;
	setp.gt.s32 	%p9, %r42, %r40;
	@%p9 bra 	$L__BB0_3;
	add.s64 	%rd40, %rd2, %rd28;
	st.global.u32 	[%rd40], %r40;
	add.s64 	%rd41, %rd1, %rd28;
	mov.b32 	%r43, 0;
	st.global.u32 	[%rd41], %r43;
	bra.uni 	$L__BB0_6;
$L__BB0_3:
	setp.lt.s32 	%p10, %r5, %r41;
	@%p10 bra 	$L__BB0_5;
	add.s64 	%rd43, %rd2, %rd28;
	st.global.u32 	[%rd43], %r5;
	add.s64 	%rd44, %rd1, %rd28;
	mov.b32 	%r44, 1;
	st.global.u32 	[%rd44], %r44;
	bra.uni 	$L__BB0_6;
$L__BB0_5:
	add.s64 	%rd46, %rd2, %rd28;
	st.global.u32 	[%rd46], %r41;
	add.s64 	%rd47, %rd1, %rd28;
	mov.b32 	%r45, 2;
	st.global.u32 	[%rd47], %r45;
$L__BB0_6:
	ret;

}


// ===== COMPILED SASS (sm_100) =====

	.target	sm_100

	.elftype	@"ET_EXEC"


//--------------------- .note.nv.tkinfo           --------------------------
	.section	.note.nv.tkinfo,"",@"SHT_NOTE"
	.sectionflags	@"SHF_NOTE_NV_TKINFO"
	.tkinfo
        /*0018*/ 	.word	0x00000002
        /*0030*/ 	.string	""
        /*0030*/ 	.string	"ptxas"
        /*0030*/ 	.string	"Cuda compilation tools, release 13.0, V13.0.88"
        /*0030*/ 	.string	"Build cuda_13.0.r13.0/compiler.36424714_0"
        /*0030*/ 	.string	"-arch sm_100 -m 64 "



//--------------------- .note.nv.cuinfo           --------------------------
	.section	.note.nv.cuinfo,"",@"SHT_NOTE"
	.sectionflags	@"SHF_NOTE_NV_CUINFO"
        /*0018*/ 	.short	0x0002
        /*001a*/ 	.short	0x0064
        /*001c*/ 	.short	0x0082
	.zero		2


//--------------------- .nv.info                  --------------------------
	.section	.nv.info,"",@"SHT_CUDA_INFO"
	.align	4


	//----- nvinfo : EIATTR_REGCOUNT
	.align		4
        /*0000*/ 	.byte	0x04, 0x2f
        /*0002*/ 	.short	(.L_1 - .L_0)
	.align		4
.L_0:
        /*0004*/ 	.word	index@(_Z9gotohAUX2iiiPKcS0_iiPKiPiS3_S3_S3_S3_S3_)
        /*0008*/ 	.word	0x0000001e


	//----- nvinfo : EIATTR_FRAME_SIZE
	.align		4
.L_1:
        /*000c*/ 	.byte	0x04, 0x11
        /*000e*/ 	.short	(.L_3 - .L_2)
	.align		4
.L_2:
        /*0010*/ 	.word	index@(_Z9gotohAUX2iiiPKcS0_iiPKiPiS3_S3_S3_S3_S3_)
        /*0014*/ 	.word	0x00000000


	//----- nvinfo : EIATTR_MIN_STACK_SIZE
	.align		4
.L_3:
        /*0018*/ 	.byte	0x04, 0x12
        /*001a*/ 	.short	(.L_5 - .L_4)
	.align		4
.L_4:
        /*001c*/ 	.word	index@(_Z9gotohAUX2iiiPKcS0_iiPKiPiS3_S3_S3_S3_S3_)
        /*0020*/ 	.word	0x00000000
.L_5:


//--------------------- .nv.compat                --------------------------
	.section	.nv.compat,"",@"SHT_CUDA_COMPAT_INFO"
	.align	4
        /*0000*/ 	.byte	0x02, 0x09, 0x00, 0x00, 0x02, 0x02, 0x01, 0x00, 0x02, 0x05, 0x05, 0x00, 0x03, 0x07, 0x01, 0x01
        /*0010*/ 	.byte	0x02, 0x03, 0x00, 0x00, 0x02, 0x06, 0x01, 0x00, 0x04, 0x0b, 0x08, 0x00, 0x09, 0x00, 0x00, 0x00
        /*0020*/ 	.byte	0x00, 0x00, 0x00, 0x00


//--------------------- .nv.info._Z9gotohAUX2iiiPKcS0_iiPKiPiS3_S3_S3_S3_S3_ --------------------------
	.section	.nv.info._Z9gotohAUX2iiiPKcS0_iiPKiPiS3_S3_S3_S3_S3_,"",@"SHT_CUDA_INFO"
	.sectionflags	@""
	.align	4


	//----- nvinfo : EIATTR_CUDA_API_VERSION
	.align		4
        /*0000*/ 	.byte	0x04, 0x37
        /*0002*/ 	.short	(.L_7 - .L_6)
.L_6:
        /*0004*/ 	.word	0x00000082


	//----- nvinfo : EIATTR_KPARAM_INFO
	.align		4
.L_7:
        /*0008*/ 	.byte	0x04, 0x17
        /*000a*/ 	.short	(.L_9 - .L_8)
.L_8:
        /*000c*/ 	.word	0x00000000
        /*0010*/ 	.short	0x000d
        /*0012*/ 	.short	0x0058
        /*0014*/ 	.byte	0x00, 0xf5, 0x21, 0x00


	//----- nvinfo : EIATTR_KPARAM_INFO
	.align		4
.L_9:
        /*0018*/ 	.byte	0x04, 0x17
        /*001a*/ 	.short	(.L_11 - .L_10)
.L_10:
        /*001c*/ 	.word	0x00000000
        /*0020*/ 	.short	0x000c
        /*0022*/ 	.short	0x0050
        /*0024*/ 	.byte	0x00, 0xf5, 0x21, 0x00


	//----- nvinfo : EIATTR_KPARAM_INFO
	.align		4
.L_11:
        /*0028*/ 	.byte	0x04, 0x17
        /*002a*/ 	.short	(.L_13 - .L_12)
.L_12:
        /*002c*/ 	.word	0x00000000
        /*0030*/ 	.short	0x000b
        /*0032*/ 	.short	0x0048
        /*0034*/ 	.byte	0x00, 0xf5, 0x21, 0x00


	//----- nvinfo : EIATTR_KPARAM_INFO
	.align		4
.L_13:
        /*0038*/ 	.byte	0x04, 0x17
        /*003a*/ 	.short	(.L_15 - .L_14)
.L_14:
        /*003c*/ 	.word	0x00000000
        /*0040*/ 	.short	0x000a
        /*0042*/ 	.short	0x0040
        /*0044*/ 	.byte	0x00, 0xf5, 0x21, 0x00


	//----- nvinfo : EIATTR_KPARAM_INFO
	.align		4
.L_15:
        /*0048*/ 	.byte	0x04, 0x17
        /*004a*/ 	.short	(.L_17 - .L_16)
.L_16:
        /*004c*/ 	.word	0x00000000
        /*0050*/ 	.short	0x0009
        /*0052*/ 	.short	0x0038
        /*0054*/ 	.byte	0x00, 0xf5, 0x21, 0x00


	//----- nvinfo : EIATTR_KPARAM_INFO
	.align		4
.L_17:
        /*0058*/ 	.byte	0x04, 0x17
        /*005a*/ 	.short	(.L_19 - .L_18)
.L_18:
        /*005c*/ 	.word	0x00000000
        /*0060*/ 	.short	0x0008
        /*0062*/ 	.short	0x0030
        /*0064*/ 	.byte	0x00, 0xf5, 0x21, 0x00


	//----- nvinfo : EIATTR_KPARAM_INFO
	.align		4
.L_19:
        /*0068*/ 	.byte	0x04, 0x17
        /*006a*/ 	.short	(.L_21 - .L_20)
.L_20:
        /*006c*/ 	.word	0x00000000
        /*0070*/ 	.short	0x0007
        /*0072*/ 	.short	0x0028
        /*0074*/ 	.byte	0x00, 0xf5, 0x21, 0x00


	//----- nvinfo : EIATTR_KPARAM_INFO
	.align		4
.L_21:
        /*0078*/ 	.byte	0x04, 0x17
        /*007a*/ 	.short	(.L_23 - .L_22)
.L_22:
        /*007c*/ 	.word	0x00000000
        /*0080*/ 	.short	0x0006
        /*0082*/ 	.short	0x0024
        /*0084*/ 	.byte	0x00, 0xf0, 0x11, 0x00


	//----- nvinfo : EIATTR_KPARAM_INFO
	.align		4
.L_23:
        /*0088*/ 	.byte	0x04, 0x17
        /*008a*/ 	.short	(.L_25 - .L_24)
.L_24:
        /*008c*/ 	.word	0x00000000
        /*0090*/ 	.short	0x0005
        /*0092*/ 	.short	0x0020
        /*0094*/ 	.byte	0x00, 0xf0, 0x11, 0x00


	//----- nvinfo : EIATTR_KPARAM_INFO
	.align		4
.L_25:
        /*0098*/ 	.byte	0x04, 0x17
        /*009a*/ 	.short	(.L_27 - .L_26)
.L_26:
        /*009c*/ 	.word	0x00000000
        /*00a0*/ 	.short	0x0004
        /*00a2*/ 	.short	0x0018
        /*00a4*/ 	.byte	0x00, 0xf5, 0x21, 0x00


	//----- nvinfo : EIATTR_KPARAM_INFO
	.align		4
.L_27:
        /*00a8*/ 	.byte	0x04, 0x17
        /*00aa*/ 	.short	(.L_29 - .L_28)
.L_28:
        /*00ac*/ 	.word	0x00000000
        /*00b0*/ 	.short	0x0003
        /*00b2*/ 	.short	0x0010
        /*00b4*/ 	.byte	0x00, 0xf5, 0x21, 0x00


	//----- nvinfo : EIATTR_KPARAM_INFO
	.align		4
.L_29:
        /*00b8*/ 	.byte	0x04, 0x17
        /*00ba*/ 	.short	(.L_31 - .L_30)
.L_30:
        /*00bc*/ 	.word	0x00000000
        /*00c0*/ 	.short	0x0002
        /*00c2*/ 	.short	0x0008
        /*00c4*/ 	.byte	0x00, 0xf0, 0x11, 0x00


	//----- nvinfo : EIATTR_KPARAM_INFO
	.align		4
.L_31:
        /*00c8*/ 	.byte	0x04, 0x17
        /*00ca*/ 	.short	(.L_33 - .L_32)
.L_32:
        /*00cc*/ 	.word	0x00000000
        /*00d0*/ 	.short	0x0001
        /*00d2*/ 	.short	0x0004
        /*00d4*/ 	.byte	0x00, 0xf0, 0x11, 0x00


	//----- nvinfo : EIATTR_KPARAM_INFO
	.align		4
.L_33:
        /*00d8*/ 	.byte	0x04, 0x17
        /*00da*/ 	.short	(.L_35 - .L_34)
.L_34:
        /*00dc*/ 	.word	0x00000000
        /*00e0*/ 	.short	0x0000
        /*00e2*/ 	.short	0x0000
        /*00e4*/ 	.byte	0x00, 0xf0, 0x11, 0x00


	//----- nvinfo : EIATTR_SPARSE_MMA_MASK
	.align		4
.L_35:
        /*00e8*/ 	.byte	0x03, 0x50
        /*00ea*/ 	.short	0x0000


	//----- nvinfo : EIATTR_MAXREG_COUNT
	.align		4
        /*00ec*/ 	.byte	0x03, 0x1b
        /*00ee*/ 	.short	0x00ff


	//----- nvinfo : EIATTR_MERCURY_ISA_VERSION
	.align		4
        /*00f0*/ 	.byte	0x03, 0x5f
        /*00f2*/ 	.short	0x0101


	//----- nvinfo : EIATTR_VRC_CTA_INIT_COUNT
	.align		4
        /*00f4*/ 	.byte	0x02, 0x4a
	.zero		1
	.zero		1


	//----- nvinfo : EIATTR_EXIT_INSTR_OFFSETS
	.align		4
        /*00f8*/ 	.byte	0x04, 0x1c
        /*00fa*/ 	.short	(.L_37 - .L_36)


	//   ....[0]....
.L_36:
        /*00fc*/ 	.word	0x000000d0


	//   ....[1]....
        /*0100*/ 	.word	0x00000530


	//   ....[2]....
        /*0104*/ 	.word	0x000005b0


	//   ....[3]....
        /*0108*/ 	.word	0x00000620


	//----- nvinfo : EIATTR_CBANK_PARAM_SIZE
	.align		4
.L_37:
        /*010c*/ 	.byte	0x03, 0x19
        /*010e*/ 	.short	0x0060


	//----- nvinfo : EIATTR_PARAM_CBANK
	.align		4
        /*0110*/ 	.byte	0x04, 0x0a
        /*0112*/ 	.short	(.L_39 - .L_38)
	.align		4
.L_38:
        /*0114*/ 	.word	index@(.nv.constant0._Z9gotohAUX2iiiPKcS0_iiPKiPiS3_S3_S3_S3_S3_)
        /*0118*/ 	.short	0x0380
        /*011a*/ 	.short	0x0060


	//----- nvinfo : EIATTR_SW_WAR
	.align		4
.L_39:
        /*011c*/ 	.byte	0x04, 0x36
        /*011e*/ 	.short	(.L_41 - .L_40)
.L_40:
        /*0120*/ 	.word	0x00000008
.L_41:


//--------------------- .nv.callgraph             --------------------------
	.section	.nv.callgraph,"",@"SHT_CUDA_CALLGRAPH"
	.align	4
	.sectionentsize	8
	.align		4
        /*0000*/ 	.word	0x00000000
	.align		4
        /*0004*/ 	.word	0xffffffff
	.align		4
        /*0008*/ 	.word	0x00000000
	.align		4
        /*000c*/ 	.word	0xfffffffe
	.align		4
        /*0010*/ 	.word	0x00000000
	.align		4
        /*0014*/ 	.word	0xfffffffd
	.align		4
        /*0018*/ 	.word	0x00000000
	.align		4
        /*001c*/ 	.word	0xfffffffc


//--------------------- .text._Z9gotohAUX2iiiPKcS0_iiPKiPiS3_S3_S3_S3_S3_ --------------------------
	.section	.text._Z9gotohAUX2iiiPKcS0_iiPKiPiS3_S3_S3_S3_S3_,"ax",@progbits
	.align	128
        .global         _Z9gotohAUX2iiiPKcS0_iiPKiPiS3_S3_S3_S3_S3_
        .type           _Z9gotohAUX2iiiPKcS0_iiPKiPiS3_S3_S3_S3_S3_,@function
        .size           _Z9gotohAUX2iiiPKcS0_iiPKiPiS3_S3_S3_S3_S3_,(.L_x_1 - _Z9gotohAUX2iiiPKcS0_iiPKiPiS3_S3_S3_S3_S3_)
        .other          _Z9gotohAUX2iiiPKcS0_iiPKiPiS3_S3_S3_S3_S3_,@"STO_CUDA_ENTRY STV_DEFAULT"
_Z9gotohAUX2iiiPKcS0_iiPKiPiS3_S3_S3_S3_S3_:
.text._Z9gotohAUX2iiiPKcS0_iiPKiPiS3_S3_S3_S3_S3_:
[----:B------:R-:W-:Y:S01]  /*0000*/  LDC R1, c[0x0][0x37c] ;  /* 0x0000df00ff017b82 */ /* 0x000fe20000000800 */
[----:B------:R-:W0:Y:S07]  /*0010*/  S2R R3, SR_TID.X ;  /* 0x0000000000037919 */ /* 0x000e2e0000002100 */
[----:B------:R-:W0:Y:S08]  /*0020*/  S2UR UR4, SR_CTAID.X ;  /* 0x00000000000479c3 */ /* 0x000e300000002500 */
[----:B------:R-:W0:Y:S08]  /*0030*/  LDC R0, c[0x0][0x360] ;  /* 0x0000d800ff007b82 */ /* 0x000e300000000800 */
[----:B------:R-:W1:Y:S08]  /*0040*/  LDC R5, c[0x0][0x388] ;  /* 0x0000e200ff057b82 */ /* 0x000e700000000800 */
[----:B------:R-:W1:Y:S01]  /*0050*/  LDC.64 R6, c[0x0][0x380] ;  /* 0x0000e000ff067b82 */ /* 0x000e620000000a00 */
[----:B0-----:R-:W-:Y:S01]  /*0060*/  IMAD R0, R0, UR4, R3 ;  /* 0x0000000400007c24 */ /* 0x001fe2000f8e0203 */
[----:B-1----:R-:W-:-:S05]  /*0070*/  VIADDMNMX R3, R6, -R5, 0x1, !PT ;  /* 0x0000000106037446 */ /* 0x002fca0007800905 */
[----:B------:R-:W-:-:S04]  /*0080*/  IMAD.IADD R0, R0, 0x1, R3 ;  /* 0x0000000100007824 */ /* 0x000fc800078e0203 */
[----:B------:R-:W-:-:S05]  /*0090*/  IMAD.IADD R6, R6, 0x1, -R0 ;  /* 0x0000000106067824 */ /* 0x000fca00078e0a00 */
[----:B------:R-:W-:-:S04]  /*00a0*/  ISETP.GT.AND P0, PT, R6, R5, PT ;  /* 0x000000050600720c */ /* 0x000fc80003f04270 */
[----:B------:R-:W-:-:S04]  /*00b0*/  ISETP.LT.OR P0, PT, R6, 0x1, P0 ;  /* 0x000000010600780c */ /* 0x000fc80000701670 */
[----:B------:R-:W-:-:S13]  /*00c0*/  ISETP.GT.OR P0, PT, R0, R7, P0 ;  /* 0x000000070000720c */ /* 0x000fda0000704670 */
[----:B------:R-:W-:Y:S05]  /*00d0*/  @P0 EXIT ;  /* 0x000000000000094d */ /* 0x000fea0003800000 */
[----:B------:R-:W0:Y:S01]  /*00e0*/  LDC.64 R8, c[0x0][0x3b8] ;  /* 0x0000ee00ff087b82 */ /* 0x000e220000000a00 */
[----:B------:R-:W1:Y:S01]  /*00f0*/  LDCU.128 UR8, c[0x0][0x390] ;  /* 0x00007200ff0877ac */ /* 0x000e620008000c00 */
[-C--:B------:R-:W-:Y:S01]  /*0100*/  IMAD R21, R0, R5.reuse, R0 ;  /* 0x0000000500157224 */ /* 0x080fe200078e0200 */
[----:B------:R-:W-:Y:S01]  /*0110*/  LOP3.LUT R4, RZ, R5, RZ, 0x33, !PT ;  /* 0x00000005ff047212 */ /* 0x000fe200078e33ff */
[C---:B------:R-:W-:Y:S01]  /*0120*/  VIADD R18, R6.reuse, 0xffffffff ;  /* 0xffffffff06127836 */ /* 0x040fe20000000000 */
[----:B------:R-:W2:Y:S02]  /*0130*/  LDCU.64 UR6, c[0x0][0x358] ;  /* 0x00006b00ff0677ac */ /* 0x000ea40008000a00 */
[----:B------:R-:W-:Y:S01]  /*0140*/  IADD3 R7, PT, PT, R6, R21, RZ ;  /* 0x0000001506077210 */ /* 0x000fe20007ffe0ff */
[----:B------:R-:W3:Y:S01]  /*0150*/  LDC.64 R2, c[0x0][0x3b0] ;  /* 0x0000ec00ff027b82 */ /* 0x000ee20000000a00 */
[----:B------:R-:W4:Y:S03]  /*0160*/  LDCU.64 UR4, c[0x0][0x3a0] ;  /* 0x00007400ff0477ac */ /* 0x000f260008000a00 */
[----:B------:R-:W-:-:S04]  /*0170*/  IMAD.IADD R5, R7, 0x1, R4 ;  /* 0x0000000107057824 */ /* 0x000fc800078e0204 */
[----:B------:R-:W5:Y:S01]  /*0180*/  LDC.64 R12, c[0x0][0x3a8] ;  /* 0x0000ea00ff0c7b82 */ /* 0x000f620000000a00 */
[----:B-1----:R-:W-:Y:S02]  /*0190*/  IADD3 R18, P1, PT, R18, UR10, RZ ;  /* 0x0000000a12127c10 */ /* 0x002fe4000ff3e0ff */
[----:B------:R-:W-:Y:S01]  /*01a0*/  IADD3 R16, P0, PT, R0, UR8, RZ ;  /* 0x0000000800107c10 */ /* 0x000fe2000ff1e0ff */
[----:B0-----:R-:W-:-:S03]  /*01b0*/  IMAD.WIDE R14, R5, 0x4, R8 ;  /* 0x00000004050e7825 */ /* 0x001fc600078e0208 */
[----:B------:R-:W-:Y:S01]  /*01c0*/  LEA.HI.X.SX32 R17, R0, UR9, 0x1, P0 ;  /* 0x0000000900117c11 */ /* 0x000fe200080f0eff */
[----:B------:R-:W0:Y:S01]  /*01d0*/  LDC.64 R10, c[0x0][0x3d0] ;  /* 0x0000f400ff0a7b82 */ /* 0x000e220000000a00 */
[----:B------:R-:W1:Y:S01]  /*01e0*/  LDCU.64 UR8, c[0x0][0x3b0] ;  /* 0x00007600ff0877ac */ /* 0x000e620008000a00 */
[----:B------:R-:W-:Y:S01]  /*01f0*/  IMAD.X R19, RZ, RZ, UR11, P1 ;  /* 0x0000000bff137e24 */ /* 0x000fe200088e06ff */
[----:B--2---:R-:W2:Y:S01]  /*0200*/  LDG.E R14, desc[UR6][R14.64] ;  /* 0x000000060e0e7981 */ /* 0x004ea2000c1e1900 */
[----:B------:R-:W5:Y:S01]  /*0210*/  LDCU.64 UR10, c[0x0][0x3c0] ;  /* 0x00007800ff0a77ac */ /* 0x000f620008000a00 */
[----:B---3--:R-:W-:Y:S02]  /*0220*/  IMAD.WIDE R4, R5, 0x4, R2 ;  /* 0x0000000405047825 */ /* 0x008fe400078e0202 */
[----:B------:R-:W3:Y:S04]  /*0230*/  LDG.E.S8 R16, desc[UR6][R16.64+-0x1] ;  /* 0xffffff0610107981 */ /* 0x000ee8000c1e1300 */
[----:B------:R-:W5:Y:S04]  /*0240*/  LDG.E R0, desc[UR6][R4.64] ;  /* 0x0000000604007981 */ /* 0x000f68000c1e1900 */
[----:B------:R1:W3:Y:S01]  /*0250*/  LDG.E.S8 R19, desc[UR6][R18.64] ;  /* 0x0000000612137981 */ /* 0x0002e2000c1e1300 */
[----:B------:R-:W-:Y:S01]  /*0260*/  IADD3 R6, P0, PT, R6, R21, RZ ;  /* 0x0000001506067210 */ /* 0x000fe20007f1e0ff */
[----:B----4-:R-:W-:-:S03]  /*0270*/  UIADD3 UR4, UPT, UPT, UR5, UR4, URZ ;  /* 0x0000000405047290 */ /* 0x010fc6000fffe0ff */
[----:B------:R-:W-:-:S04]  /*0280*/  LEA.HI.X.SX32 R21, R21, RZ, 0x1, P0 ;  /* 0x000000ff15157211 */ /* 0x000fc800000f0eff */
[C---:B-1----:R-:W-:Y:S02]  /*0290*/  SHF.L.U64.HI R18, R6.reuse, 0x2, R21 ;  /* 0x0000000206127819 */ /* 0x042fe40000010215 */
[----:B------:R-:W-:Y:S01]  /*02a0*/  SHF.L.U32 R6, R6, 0x2, RZ ;  /* 0x0000000206067819 */ /* 0x000fe200000006ff */
[C---:B------:R-:W-:Y:S01]  /*02b0*/  IMAD.WIDE R8, R7.reuse, 0x4, R8 ;  /* 0x0000000407087825 */ /* 0x040fe200078e0208 */
[----:B------:R-:W1:Y:S03]  /*02c0*/  LDC.64 R20, c[0x0][0x3d8] ;  /* 0x0000f600ff147b82 */ /* 0x000e660000000a00 */
[----:B0-----:R-:W-:-:S04]  /*02d0*/  IMAD.WIDE R10, R7, 0x4, R10 ;  /* 0x00000004070a7825 */ /* 0x001fc800078e020a */
[----:B--2---:R-:W-:Y:S01]  /*02e0*/  VIADD R15, R14, -UR5 ;  /* 0x800000050e0f7c36 */ /* 0x004fe20008000000 */
[----:B------:R-:W-:Y:S01]  /*02f0*/  IADD3 R14, P1, PT, R6, UR8, RZ ;  /* 0x00000008060e7c10 */ /* 0x000fe2000ff3e0ff */
[----:B-----5:R-:W-:Y:S02]  /*0300*/  VIADD R0, R0, -UR4 ;  /* 0x8000000400007c36 */ /* 0x020fe40008000000 */
[----:B---3--:R-:W-:-:S03]  /*0310*/  IMAD R17, R16, 0x80, R19 ;  /* 0x0000008010117824 */ /* 0x008fc600078e0213 */
[-C--:B------:R-:W-:Y:S01]  /*0320*/  ISETP.GE.AND P0, PT, R0, R15.reuse, PT ;  /* 0x0000000f0000720c */ /* 0x080fe20003f06270 */
[----:B------:R-:W-:Y:S01]  /*0330*/  IMAD.WIDE R16, R17, 0x4, R12 ;  /* 0x0000000411107825 */ /* 0x000fe200078e020c */
[----:B------:R-:W-:Y:S02]  /*0340*/  IADD3 R12, P2, PT, R6, UR10, RZ ;  /* 0x0000000a060c7c10 */ /* 0x000fe4000ff5e0ff */
[----:B------:R-:W-:Y:S02]  /*0350*/  VIMNMX R25, PT, PT, R0, R15, !PT ;  /* 0x0000000f00197248 */ /* 0x000fe40007fe0100 */
[----:B------:R-:W-:Y:S01]  /*0360*/  SEL R23, RZ, 0x1, P0 ;  /* 0x00000001ff177807 */ /* 0x000fe20000000000 */
[----:B------:R0:W2:Y:S01]  /*0370*/  LDG.E R0, desc[UR6][R16.64] ;  /* 0x0000000610007981 */ /* 0x0000a2000c1e1900 */
[C---:B------:R-:W-:Y:S02]  /*0380*/  IADD3.X R15, PT, PT, R18.reuse, UR9, RZ, P1, !PT ;  /* 0x00000009120f7c10 */ /* 0x040fe40008ffe4ff */
[----:B------:R-:W-:Y:S01]  /*0390*/  IADD3.X R13, PT, PT, R18, UR11, RZ, P2, !PT ;  /* 0x0000000b120d7c10 */ /* 0x000fe200097fe4ff */
[----:B------:R-:W-:Y:S01]  /*03a0*/  STG.E desc[UR6][R8.64], R25 ;  /* 0x0000001908007986 */ /* 0x000fe2000c101906 */
[----:B------:R-:W0:Y:S03]  /*03b0*/  LDC.64 R18, c[0x0][0x3c0] ;  /* 0x0000f000ff127b82 */ /* 0x000e260000000a00 */
[----:B------:R3:W-:Y:S04]  /*03c0*/  STG.E desc[UR6][R10.64], R23 ;  /* 0x000000170a007986 */ /* 0x0007e8000c101906 */
[----:B------:R-:W4:Y:S04]  /*03d0*/  LDG.E R14, desc[UR6][R14.64+-0x4] ;  /* 0xfffffc060e0e7981 */ /* 0x000f28000c1e1900 */
[----:B------:R-:W5:Y:S01]  /*03e0*/  LDG.E R12, desc[UR6][R12.64+-0x4] ;  /* 0xfffffc060c0c7981 */ /* 0x000f62000c1e1900 */
[----:B0-----:R-:W-:-:S04]  /*03f0*/  IMAD.WIDE R16, R7, 0x4, R18 ;  /* 0x0000000407107825 */ /* 0x001fc800078e0212 */
[----:B-1----:R-:W-:-:S04]  /*0400*/  IMAD.WIDE R18, R7, 0x4, R20 ;  /* 0x0000000407127825 */ /* 0x002fc800078e0214 */
[----:B----4-:R-:W-:Y:S01]  /*0410*/  VIADD R6, R14, -UR4 ;  /* 0x800000040e067c36 */ /* 0x010fe20008000000 */
[----:B-----5:R-:W-:-:S04]  /*0420*/  IADD3 R27, PT, PT, R12, -UR5, RZ ;  /* 0x800000050c1b7c10 */ /* 0x020fc8000fffe0ff */
[CC--:B------:R-:W-:Y:S02]  /*0430*/  ISETP.GE.AND P0, PT, R6.reuse, R27.reuse, PT ;  /* 0x0000001b0600720c */ /* 0x0c0fe40003f06270 */
[----:B------:R-:W-:Y:S02]  /*0440*/  VIMNMX R27, PT, PT, R6, R27, !PT ;  /* 0x0000001b061b7248 */ /* 0x000fe40007fe0100 */
[----:B------:R-:W-:-:S03]  /*0450*/  SEL R21, RZ, 0x1, P0 ;  /* 0x00000001ff157807 */ /* 0x000fc60000000000 */
[----:B------:R0:W-:Y:S04]  /*0460*/  STG.E desc[UR6][R16.64], R27 ;  /* 0x0000001b10007986 */ /* 0x0001e8000c101906 */
[----:B------:R0:W-:Y:S04]  /*0470*/  STG.E desc[UR6][R18.64], R21 ;  /* 0x0000001512007986 */ /* 0x0001e8000c101906 */
[----:B------:R-:W2:Y:S04]  /*0480*/  LDG.E R5, desc[UR6][R4.64+-0x4] ;  /* 0xfffffc0604057981 */ /* 0x000ea8000c1e1900 */
[----:B---3--:R-:W3:Y:S04]  /*0490*/  LDG.E R23, desc[UR6][R8.64] ;  /* 0x0000000608177981 */ /* 0x008ee8000c1e1900 */
[----:B------:R-:W3:Y:S01]  /*04a0*/  LDG.E R6, desc[UR6][R16.64] ;  /* 0x0000000610067981 */ /* 0x000ee2000c1e1900 */
[----:B--2---:R-:W-:Y:S01]  /*04b0*/  IMAD.IADD R15, R0, 0x1, R5 ;  /* 0x00000001000f7824 */ /* 0x004fe200078e0205 */
[----:B---3--:R-:W-:-:S04]  /*04c0*/  VIMNMX R0, PT, PT, R23, R6, !PT ;  /* 0x0000000617007248 */ /* 0x008fc80007fe0100 */
[----:B------:R-:W-:-:S13]  /*04d0*/  ISETP.GT.AND P0, PT, R0, R15, PT ;  /* 0x0000000f0000720c */ /* 0x000fda0003f04270 */
[----:B------:R-:W1:Y:S01]  /*04e0*/  @!P0 LDC.64 R12, c[0x0][0x3c8] ;  /* 0x0000f200ff0c8b82 */ /* 0x000e620000000a00 */
[----:B------:R-:W-:-:S05]  /*04f0*/  @!P0 IMAD.WIDE R10, R7, 0x4, R2 ;  /* 0x00000004070a8825 */ /* 0x000fca00078e0202 */
[----:B------:R0:W-:Y:S01]  /*0500*/  @!P0 STG.E desc[UR6][R10.64], R15 ;  /* 0x0000000f0a008986 */ /* 0x0001e2000c101906 */
[----:B-1----:R-:W-:-:S05]  /*0510*/  @!P0 IMAD.WIDE R12, R7, 0x4, R12 ;  /* 0x00000004070c8825 */ /* 0x002fca00078e020c */
[----:B------:R0:W-:Y:S01]  /*0520*/  @!P0 STG.E desc[UR6][R12.64], RZ ;  /* 0x000000ff0c008986 */ /* 0x0001e2000c101906 */
[----:B------:R-:W-:Y:S05]  /*0530*/  @!P0 EXIT ;  /* 0x000000000000894d */ /* 0x000fea0003800000 */
[----:B------:R-:W-:-:S13]  /*0540*/  ISETP.GE.AND P0, PT, R23, R6, PT ;  /* 0x000000061700720c */ /* 0x000fda0003f06270 */
[----:B------:R-:W1:Y:S01]  /*0550*/  @P0 LDC.64 R8, c[0x0][0x3c8] ;  /* 0x0000f200ff080b82 */ /* 0x000e620000000a00 */
[----:B------:R-:W-:Y:S01]  /*0560*/  @P0 IMAD.WIDE R4, R7, 0x4, R2 ;  /* 0x0000000407040825 */ /* 0x000fe200078e0202 */
[----:B0-----:R-:W-:-:S04]  /*0570*/  @P0 MOV R11, 0x1 ;  /* 0x00000001000b0802 */ /* 0x001fc80000000f00 */
[----:B------:R0:W-:Y:S01]  /*0580*/  @P0 STG.E desc[UR6][R4.64], R23 ;  /* 0x0000001704000986 */ /* 0x0001e2000c101906 */
[----:B-1----:R-:W-:-:S05]  /*0590*/  @P0 IMAD.WIDE R8, R7, 0x4, R8 ;  /* 0x0000000407080825 */ /* 0x002fca00078e0208 */
[----:B------:R0:W-:Y:S01]  /*05a0*/  @P0 STG.E desc[UR6][R8.64], R11 ;  /* 0x0000000b08000986 */ /* 0x0001e2000c101906 */
[----:B------:R-:W-:Y:S05]  /*05b0*/  @P0 EXIT ;  /* 0x000000000000094d */ /* 0x000fea0003800000 */
[----:B0-----:R-:W0:Y:S01]  /*05c0*/  LDC.64 R4, c[0x0][0x3c8] ;  /* 0x0000f200ff047b82 */ /* 0x001e220000000a00 */
[----:B------:R-:W-:-:S04]  /*05d0*/  IMAD.WIDE R2, R7, 0x4, R2 ;  /* 0x0000000407027825 */ /* 0x000fc800078e0202 */
[----:B------:R-:W-:Y:S01]  /*05e0*/  IMAD.MOV.U32 R9, RZ, RZ, 0x2 ;  /* 0x00000002ff097424 */ /* 0x000fe200078e00ff */
[----:B------:R-:W-:Y:S01]  /*05f0*/  STG.E desc[UR6][R2.64], R6 ;  /* 0x0000000602007986 */ /* 0x000fe2000c101906 */
[----:B0-----:R-:W-:-:S05]  /*0600*/  IMAD.WIDE R4, R7, 0x4, R4 ;  /* 0x0000000407047825 */ /* 0x001fca00078e0204 */
[----:B------:R-:W-:Y:S01]  /*0610*/  STG.E desc[UR6][R4.64], R9 ;  /* 0x0000000904007986 */ /* 0x000fe2000c101906 */
[----:B------:R-:W-:Y:S05]  /*0620*/  EXIT ;  /* 0x000000000000794d */ /* 0x000fea0003800000 */
.L_x_0:
[----:B------:R-:W-:-:S00]  /*0630*/  BRA `(.L_x_0) ;  /* 0xfffffffc00fc7947 */ /* 0x000fc0000383ffff */
[----:B------:R-:W-:-:S00]  /*0640*/  NOP ;  /* 0x0000000000007918 */ /* 0x000fc00000000000 */
        /* <DEDUP_REMOVED lines=11> */
.L_x_1:


//--------------------- .nv.shared.reserved.0     --------------------------
	.section	.nv.shared.reserved.0,"aw",@nobits
	.weak		__nv_reservedSMEM_offset_0_alias
	.size		__nv_reservedSMEM_offset_0_alias, 0, 64
	.other		__nv_reservedSMEM_offset_0_alias,@"STO_CUDA_RESERVED_SHARED STV_DEFAULT"
__nv_reservedSMEM_offset_0_alias:
	.zero		0
	.zero		64


//--------------------- .nv.constant0._Z9gotohAUX2iiiPKcS0_iiPKiPiS3_S3_S3_S3_S3_ --------------------------
	.section	.nv.constant0._Z9gotohAUX2iiiPKcS0_iiPKiPiS3_S3_S3_S3_S3_,"a",@progbits
	.sectionflags	@""
	.align	4
.nv.constant0._Z9gotohAUX2iiiPKcS0_iiPKiPiS3_S3_S3_S3_S3_:
	.zero		992


//--------------------- SYMBOLS --------------------------

	.type		.nv.reservedSmem.offset0,@object
	.size		.nv.reservedSmem.offset0,0x4
